	.headerflags	@"EF_CUDA_TEXMODE_UNIFIED EF_CUDA_64BIT_ADDRESS EF_CUDA_ACCELERATORS EF_CUDA_SM90 EF_CUDA_VIRTUAL_SM(EF_CUDA_SM90)"
	.elftype	@"ET_EXEC"


//--------------------- .nv.info                  --------------------------
	.section	.nv.info,"",@"SHT_CUDA_INFO"
	.align	4


	//----- nvinfo : EIATTR_REGCOUNT
	.align		4
        /*0000*/ 	.byte	0x04, 0x2f
        /*0002*/ 	.short	(.L_1 - .L_0)
	.align		4
.L_0:
        /*0004*/ 	.word	index@(triton_poi_fused_clone_21)
        /*0008*/ 	.word	0x0000000c


	//----- nvinfo : EIATTR_MIN_STACK_SIZE
	.align		4
.L_1:
        /*000c*/ 	.byte	0x04, 0x12
        /*000e*/ 	.short	(.L_3 - .L_2)
	.align		4
.L_2:
        /*0010*/ 	.word	index@(triton_poi_fused_clone_21)
        /*0014*/ 	.word	0x00000000


	//----- nvinfo : EIATTR_FRAME_SIZE
	.align		4
.L_3:
        /*0018*/ 	.byte	0x04, 0x11
        /*001a*/ 	.short	(.L_5 - .L_4)
	.align		4
.L_4:
        /*001c*/ 	.word	index@(triton_poi_fused_clone_21)
        /*0020*/ 	.word	0x00000000


	//----- nvinfo : EIATTR_MIN_STACK_SIZE
	.align		4
.L_5:
        /*0024*/ 	.byte	0x04, 0x12
        /*0026*/ 	.short	(.L_7 - .L_6)
	.align		4
.L_6:
        /*0028*/ 	.word	index@(triton_poi_fused_clone_21)
        /*002c*/ 	.word	0x00000000
.L_7:


//--------------------- .nv.info.triton_poi_fused_clone_21 --------------------------
	.section	.nv.info.triton_poi_fused_clone_21,"",@"SHT_CUDA_INFO"
	.sectionflags	@""
	.align	4


	//----- nvinfo : EIATTR_CUDA_API_VERSION
	.align		4
        /*0000*/ 	.byte	0x04, 0x37
        /*0002*/ 	.short	(.L_9 - .L_8)
.L_8:
        /*0004*/ 	.word	0x0000007c


	//----- nvinfo : EIATTR_KPARAM_INFO
	.align		4
.L_9:
        /*0008*/ 	.byte	0x04, 0x17
        /*000a*/ 	.short	(.L_11 - .L_10)
.L_10:
        /*000c*/ 	.word	0x00000000
        /*0010*/ 	.short	0x0002
        /*0012*/ 	.short	0x0010
        /*0014*/ 	.byte	0x00, 0xf0, 0x11, 0x00


	//----- nvinfo : EIATTR_KPARAM_INFO
	.align		4
.L_11:
        /*0018*/ 	.byte	0x04, 0x17
        /*001a*/ 	.short	(.L_13 - .L_12)
.L_12:
        /*001c*/ 	.word	0x00000000
        /*0020*/ 	.short	0x0001
        /*0022*/ 	.short	0x0008
        /*0024*/ 	.byte	0x00, 0xf4, 0x21, 0x00


	//----- nvinfo : EIATTR_KPARAM_INFO
	.align		4
.L_13:
        /*0028*/ 	.byte	0x04, 0x17
        /*002a*/ 	.short	(.L_15 - .L_14)
.L_14:
        /*002c*/ 	.word	0x00000000
        /*0030*/ 	.short	0x0000
        /*0032*/ 	.short	0x0000
        /*0034*/ 	.byte	0x00, 0xf4, 0x21, 0x00


	//----- nvinfo : EIATTR_SPARSE_MMA_MASK
	.align		4
.L_15:
        /*0038*/ 	.byte	0x03, 0x50
        /*003a*/ 	.short	0x0000


	//----- nvinfo : EIATTR_MAXREG_COUNT
	.align		4
        /*003c*/ 	.byte	0x03, 0x1b
        /*003e*/ 	.short	0x00ff


	//----- nvinfo : EIATTR_EXIT_INSTR_OFFSETS
	.align		4
        /*0040*/ 	.byte	0x04, 0x1c
        /*0042*/ 	.short	(.L_17 - .L_16)


	//   ....[0]....
.L_16:
        /*0044*/ 	.word	0x00000150


	//   ....[1]....
        /*0048*/ 	.word	0x00000170


	//----- nvinfo : EIATTR_REQNTID
	.align		4
.L_17:
        /*004c*/ 	.byte	0x04, 0x10
        /*004e*/ 	.short	(.L_19 - .L_18)
.L_18:
        /*0050*/ 	.word	0x00000020
        /*0054*/ 	.word	0x00000001
        /*0058*/ 	.word	0x00000001


	//----- nvinfo : EIATTR_CBANK_PARAM_SIZE
	.align		4
.L_19:
        /*005c*/ 	.byte	0x03, 0x19
        /*005e*/ 	.short	0x0014


	//----- nvinfo : EIATTR_PARAM_CBANK
	.align		4
        /*0060*/ 	.byte	0x04, 0x0a
        /*0062*/ 	.short	(.L_21 - .L_20)
	.align		4
.L_20:
        /*0064*/ 	.word	index@(.nv.constant0.triton_poi_fused_clone_21)
        /*0068*/ 	.short	0x0210
        /*006a*/ 	.short	0x0014


	//----- nvinfo : EIATTR_SW_WAR
	.align		4
.L_21:
        /*006c*/ 	.byte	0x04, 0x36
        /*006e*/ 	.short	(.L_23 - .L_22)
.L_22:
        /*0070*/ 	.word	0x00000008
.L_23:


//--------------------- .nv.callgraph             --------------------------
	.section	.nv.callgraph,"",@"SHT_CUDA_CALLGRAPH"
	.align	4
	.sectionentsize	8
	.align		4
        /*0000*/ 	.word	0x00000000
	.align		4
        /*0004*/ 	.word	0xffffffff
	.align		4
        /*0008*/ 	.word	0x00000000
	.align		4
        /*000c*/ 	.word	0xfffffffe
	.align		4
        /*0010*/ 	.word	0x00000000
	.align		4
        /*0014*/ 	.word	0xfffffffd
	.align		4
        /*0018*/ 	.word	0x00000000
	.align		4
        /*001c*/ 	.word	0xfffffffc


//--------------------- .text.triton_poi_fused_clone_21 --------------------------
	.section	.text.triton_poi_fused_clone_21,"ax",@progbits
	.align	128
        .global         triton_poi_fused_clone_21
        .type           triton_poi_fused_clone_21,@function
        .size           triton_poi_fused_clone_21,(.L_x_1 - triton_poi_fused_clone_21)
        .other          triton_poi_fused_clone_21,@"STO_CUDA_ENTRY STV_DEFAULT"
triton_poi_fused_clone_21:
.text.triton_poi_fused_clone_21:
[----:B------:R-:W0:Y:S02]  /*0000*/  LDC R1, c[0x0][0x28] ;  /* 0x00000a00ff017b82 */ /* 0x000e240000000800 */
[----:B------:R-:W1:Y:S01]  /*0010*/  S2R R6, SR_TID.X ;  /* 0x0000000000067919 */ /* 0x000e620000002100 */
[----:B------:R-:W2:Y:S01]  /*0020*/  LDC.64 R2, c[0x0][0x210] ;  /* 0x00008400ff027b82 */ /* 0x000ea20000000a00 */
[----:B------:R-:W-:Y:S01]  /*0030*/  IMAD.MOV.U32 R9, RZ, RZ, RZ ;  /* 0x000000ffff097224 */ /* 0x000fe200078e00ff */
[----:B------:R-:W-:Y:S01]  /*0040*/  ULDC.64 UR4, c[0x0][0x208] ;  /* 0x0000820000047ab9 */ /* 0x000fe20000000a00 */
[----:B------:R-:W3:Y:S01]  /*0050*/  S2R R7, SR_CTAID.X ;  /* 0x0000000000077919 */ /* 0x000ee20000002500 */
[----:B-1----:R-:W-:-:S05]  /*0060*/  LOP3.LUT R0, R6, 0xf, RZ, 0xc0, !PT ;  /* 0x0000000f06007812 */ /* 0x002fca00078ec0ff */
[----:B---3--:R-:W-:-:S05]  /*0070*/  IMAD R7, R7, 0x10, R0 ;  /* 0x0000001007077824 */ /* 0x008fca00078e0200 */
[C---:B------:R-:W-:Y:S02]  /*0080*/  LEA.HI R0, R7.reuse, R7, RZ, 0x1 ;  /* 0x0000000707007211 */ /* 0x040fe400078f08ff */
[----:B------:R-:W-:-:S03]  /*0090*/  ISETP.GE.AND P0, PT, R7, 0x10, PT ;  /* 0x000000100700780c */ /* 0x000fc60003f06270 */
[C---:B------:R-:W-:Y:S01]  /*00a0*/  IMAD.SHL.U32 R4, R0.reuse, 0x8, RZ ;  /* 0x0000000800047824 */ /* 0x040fe200078e00ff */
[----:B------:R-:W-:-:S04]  /*00b0*/  LOP3.LUT R0, R0, 0xfffffffe, RZ, 0xc0, !PT ;  /* 0xfffffffe00007812 */ /* 0x000fc800078ec0ff */
[----:B------:R-:W-:-:S04]  /*00c0*/  LOP3.LUT R4, R4, 0xfffffff0, RZ, 0xc0, !PT ;  /* 0xfffffff004047812 */ /* 0x000fc800078ec0ff */
[----:B------:R-:W-:-:S05]  /*00d0*/  IADD3 R0, R4, R7, -R0 ;  /* 0x0000000704007210 */ /* 0x000fca0007ffe800 */
[----:B------:R-:W-:-:S04]  /*00e0*/  VIADD R5, R0, 0x6 ;  /* 0x0000000600057836 */ /* 0x000fc80000000000 */
[----:B--2---:R-:W-:Y:S02]  /*00f0*/  IMAD.WIDE R2, R5, 0x4, R2 ;  /* 0x0000000405027825 */ /* 0x004fe400078e0202 */
[----:B------:R-:W1:Y:S03]  /*0100*/  LDC.64 R4, c[0x0][0x218] ;  /* 0x00008600ff047b82 */ /* 0x000e660000000a00 */
[----:B------:R2:W5:Y:S01]  /*0110*/  @!P0 LDG.E R9, desc[UR4][R2.64] ;  /* 0x0000000402098981 */ /* 0x000562000c1e1900 */
[----:B------:R-:W-:-:S04]  /*0120*/  LOP3.LUT P0, RZ, R6, 0x10, RZ, 0xc0, !PT ;  /* 0x0000001006ff7812 */ /* 0x000fc8000780c0ff */
[C---:B------:R-:W-:Y:S01]  /*0130*/  ISETP.LT.AND P0, PT, R7.reuse, 0x10, !P0 ;  /* 0x000000100700780c */ /* 0x040fe20004701270 */
[----:B-1----:R-:W-:-:S12]  /*0140*/  IMAD.WIDE R4, R7, 0x4, R4 ;  /* 0x0000000407047825 */ /* 0x002fd800078e0204 */
[----:B--2---:R-:W-:Y:S05]  /*0150*/  @!P0 EXIT ;  /* 0x000000000000894d */ /* 0x004fea0003800000 */
[----:B-----5:R-:W-:Y:S01]  /*0160*/  STG.E desc[UR4][R4.64], R9 ;  /* 0x0000000904007986 */ /* 0x020fe2000c101904 */
[----:B------:R-:W-:Y:S05]  /*0170*/  EXIT ;  /* 0x000000000000794d */ /* 0x000fea0003800000 */
.L_x_0:
[----:B------:R-:W-:-:S00]  /*0180*/  BRA `(.L_x_0) ;  /* 0xfffffffc00fc7947 */ /* 0x000fc0000383ffff */
[----:B------:R-:W-:-:S00]  /*0190*/  NOP ;  /* 0x0000000000007918 */ /* 0x000fc00000000000 */
        /* <DEDUP_REMOVED lines=14> */
.L_x_1:


//--------------------- .nv.constant0.triton_poi_fused_clone_21 --------------------------
	.section	.nv.constant0.triton_poi_fused_clone_21,"a",@progbits
	.sectionflags	@""
	.align	4
.nv.constant0.triton_poi_fused_clone_21:
	.zero		548
